//
// Generated by NVIDIA NVVM Compiler
//
// Compiler Build ID: CL-36424714
// Cuda compilation tools, release 13.0, V13.0.88
// Based on NVVM 20.0.0
//

.version 9.0
.target sm_100
.address_size 64

.global .align 4 .b8 precalc_xorwow_matrix[102400];
.global .align 4 .b8 precalc_xorwow_offset_matrix[102400];
.global .align 4 .b8 mrg32k3aM1[2304];
.global .align 4 .b8 mrg32k3aM2[2304];
.global .align 4 .b8 mrg32k3aM1SubSeq[2016];
.global .align 4 .b8 mrg32k3aM2SubSeq[2016];
.global .align 4 .b8 mrg32k3aM1Seq[2304];
.global .align 4 .b8 mrg32k3aM2Seq[2304];
.const .align 8 .b8 __cr_lgamma_table[72];

.entry _Z12randomSelectPi(
	.param .u64 .ptr .align 1 _Z12randomSelectPi_param_0
)
{
	.local .align 8 .b8 	__local_depot0[48];
	.reg .b64 	%SP;
	.reg .b64 	%SPL;
	.reg .pred 	%p<63>;
	.reg .b32 	%r<1200>;
	.reg .b64 	%rd<27>;

	mov.u64 	%SPL, __local_depot0;
	ld.param.u64 	%rd10, [_Z12randomSelectPi_param_0];
	add.u64 	%rd1, %SPL, 0;
	mov.u32 	%r540, %tid.x;
	cvt.u64.u32 	%rd2, %r540;
	xor.b32  	%r541, %r540, -1429050551;
	mul.lo.s32 	%r1, %r541, 1099087573;
	add.s32 	%r542, %r1, -638133224;
	add.s32 	%r936, %r1, 123456789;
	st.local.v2.u32 	[%rd1], {%r542, %r936};
	xor.b32  	%r543, %r1, 362436069;
	mov.b32 	%r544, -123459836;
	st.local.v2.u32 	[%rd1+8], {%r543, %r544};
	add.s32 	%r932, %r1, 5783321;
	mov.b32 	%r545, -589760388;
	st.local.v2.u32 	[%rd1+16], {%r545, %r932};
	setp.eq.s32 	%p1, %r540, 0;
	@%p1 bra 	$L__BB0_115;
	mov.b32 	%r919, 0;
	mov.u64 	%rd26, %rd2;
$L__BB0_2:
	mov.u64 	%rd3, %rd26;
	and.b64  	%rd4, %rd3, 3;
	setp.eq.s64 	%p2, %rd4, 0;
	@%p2 bra 	$L__BB0_114;
	mul.wide.u32 	%rd12, %r919, 3200;
	mov.u64 	%rd13, precalc_xorwow_matrix;
	add.s64 	%rd5, %rd13, %rd12;
	mov.b32 	%r932, 0;
	mov.u32 	%r933, %r932;
	mov.u32 	%r934, %r932;
	mov.u32 	%r935, %r932;
	mov.u32 	%r936, %r932;
	mov.u32 	%r925, %r932;
$L__BB0_4:
	mul.wide.u32 	%rd14, %r925, 4;
	add.s64 	%rd15, %rd1, %rd14;
	ld.local.u32 	%r13, [%rd15+4];
	shl.b32 	%r14, %r925, 5;
	mov.b32 	%r931, 0;
$L__BB0_5:
	.pragma "nounroll";
	shr.u32 	%r549, %r13, %r931;
	and.b32  	%r550, %r549, 1;
	setp.eq.b32 	%p3, %r550, 1;
	not.pred 	%p4, %p3;
	add.s32 	%r551, %r14, %r931;
	mul.lo.s32 	%r552, %r551, 5;
	mul.wide.u32 	%rd16, %r552, 4;
	add.s64 	%rd6, %rd5, %rd16;
	@%p4 bra 	$L__BB0_7;
	ld.global.u32 	%r553, [%rd6];
	xor.b32  	%r936, %r936, %r553;
	ld.global.u32 	%r554, [%rd6+4];
	xor.b32  	%r935, %r935, %r554;
	ld.global.u32 	%r555, [%rd6+8];
	xor.b32  	%r934, %r934, %r555;
	ld.global.u32 	%r556, [%rd6+12];
	xor.b32  	%r933, %r933, %r556;
	ld.global.u32 	%r557, [%rd6+16];
	xor.b32  	%r932, %r932, %r557;
$L__BB0_7:
	and.b32  	%r559, %r549, 2;
	setp.eq.s32 	%p5, %r559, 0;
	@%p5 bra 	$L__BB0_9;
	ld.global.u32 	%r560, [%rd6+20];
	xor.b32  	%r936, %r936, %r560;
	ld.global.u32 	%r561, [%rd6+24];
	xor.b32  	%r935, %r935, %r561;
	ld.global.u32 	%r562, [%rd6+28];
	xor.b32  	%r934, %r934, %r562;
	ld.global.u32 	%r563, [%rd6+32];
	xor.b32  	%r933, %r933, %r563;
	ld.global.u32 	%r564, [%rd6+36];
	xor.b32  	%r932, %r932, %r564;
$L__BB0_9:
	and.b32  	%r566, %r549, 4;
	setp.eq.s32 	%p6, %r566, 0;
	@%p6 bra 	$L__BB0_11;
	ld.global.u32 	%r567, [%rd6+40];
	xor.b32  	%r936, %r936, %r567;
	ld.global.u32 	%r568, [%rd6+44];
	xor.b32  	%r935, %r935, %r568;
	ld.global.u32 	%r569, [%rd6+48];
	xor.b32  	%r934, %r934, %r569;
	ld.global.u32 	%r570, [%rd6+52];
	xor.b32  	%r933, %r933, %r570;
	ld.global.u32 	%r571, [%rd6+56];
	xor.b32  	%r932, %r932, %r571;
$L__BB0_11:
	and.b32  	%r573, %r549, 8;
	setp.eq.s32 	%p7, %r573, 0;
	@%p7 bra 	$L__BB0_13;
	ld.global.u32 	%r574, [%rd6+60];
	xor.b32  	%r936, %r936, %r574;
	ld.global.u32 	%r575, [%rd6+64];
	xor.b32  	%r935, %r935, %r575;
	ld.global.u32 	%r576, [%rd6+68];
	xor.b32  	%r934, %r934, %r576;
	ld.global.u32 	%r577, [%rd6+72];
	xor.b32  	%r933, %r933, %r577;
	ld.global.u32 	%r578, [%rd6+76];
	xor.b32  	%r932, %r932, %r578;
$L__BB0_13:
	and.b32  	%r580, %r549, 16;
	setp.eq.s32 	%p8, %r580, 0;
	@%p8 bra 	$L__BB0_15;
	ld.global.u32 	%r581, [%rd6+80];
	xor.b32  	%r936, %r936, %r581;
	ld.global.u32 	%r582, [%rd6+84];
	xor.b32  	%r935, %r935, %r582;
	ld.global.u32 	%r583, [%rd6+88];
	xor.b32  	%r934, %r934, %r583;
	ld.global.u32 	%r584, [%rd6+92];
	xor.b32  	%r933, %r933, %r584;
	ld.global.u32 	%r585, [%rd6+96];
	xor.b32  	%r932, %r932, %r585;
$L__BB0_15:
	and.b32  	%r587, %r549, 32;
	setp.eq.s32 	%p9, %r587, 0;
	@%p9 bra 	$L__BB0_17;
	ld.global.u32 	%r588, [%rd6+100];
	xor.b32  	%r936, %r936, %r588;
	ld.global.u32 	%r589, [%rd6+104];
	xor.b32  	%r935, %r935, %r589;
	ld.global.u32 	%r590, [%rd6+108];
	xor.b32  	%r934, %r934, %r590;
	ld.global.u32 	%r591, [%rd6+112];
	xor.b32  	%r933, %r933, %r591;
	ld.global.u32 	%r592, [%rd6+116];
	xor.b32  	%r932, %r932, %r592;
$L__BB0_17:
	and.b32  	%r594, %r549, 64;
	setp.eq.s32 	%p10, %r594, 0;
	@%p10 bra 	$L__BB0_19;
	ld.global.u32 	%r595, [%rd6+120];
	xor.b32  	%r936, %r936, %r595;
	ld.global.u32 	%r596, [%rd6+124];
	xor.b32  	%r935, %r935, %r596;
	ld.global.u32 	%r597, [%rd6+128];
	xor.b32  	%r934, %r934, %r597;
	ld.global.u32 	%r598, [%rd6+132];
	xor.b32  	%r933, %r933, %r598;
	ld.global.u32 	%r599, [%rd6+136];
	xor.b32  	%r932, %r932, %r599;
$L__BB0_19:
	and.b32  	%r601, %r549, 128;
	setp.eq.s32 	%p11, %r601, 0;
	@%p11 bra 	$L__BB0_21;
	ld.global.u32 	%r602, [%rd6+140];
	xor.b32  	%r936, %r936, %r602;
	ld.global.u32 	%r603, [%rd6+144];
	xor.b32  	%r935, %r935, %r603;
	ld.global.u32 	%r604, [%rd6+148];
	xor.b32  	%r934, %r934, %r604;
	ld.global.u32 	%r605, [%rd6+152];
	xor.b32  	%r933, %r933, %r605;
	ld.global.u32 	%r606, [%rd6+156];
	xor.b32  	%r932, %r932, %r606;
$L__BB0_21:
	and.b32  	%r608, %r549, 256;
	setp.eq.s32 	%p12, %r608, 0;
	@%p12 bra 	$L__BB0_23;
	ld.global.u32 	%r609, [%rd6+160];
	xor.b32  	%r936, %r936, %r609;
	ld.global.u32 	%r610, [%rd6+164];
	xor.b32  	%r935, %r935, %r610;
	ld.global.u32 	%r611, [%rd6+168];
	xor.b32  	%r934, %r934, %r611;
	ld.global.u32 	%r612, [%rd6+172];
	xor.b32  	%r933, %r933, %r612;
	ld.global.u32 	%r613, [%rd6+176];
	xor.b32  	%r932, %r932, %r613;
$L__BB0_23:
	and.b32  	%r615, %r549, 512;
	setp.eq.s32 	%p13, %r615, 0;
	@%p13 bra 	$L__BB0_25;
	ld.global.u32 	%r616, [%rd6+180];
	xor.b32  	%r936, %r936, %r616;
	ld.global.u32 	%r617, [%rd6+184];
	xor.b32  	%r935, %r935, %r617;
	ld.global.u32 	%r618, [%rd6+188];
	xor.b32  	%r934, %r934, %r618;
	ld.global.u32 	%r619, [%rd6+192];
	xor.b32  	%r933, %r933, %r619;
	ld.global.u32 	%r620, [%rd6+196];
	xor.b32  	%r932, %r932, %r620;
$L__BB0_25:
	and.b32  	%r622, %r549, 1024;
	setp.eq.s32 	%p14, %r622, 0;
	@%p14 bra 	$L__BB0_27;
	ld.global.u32 	%r623, [%rd6+200];
	xor.b32  	%r936, %r936, %r623;
	ld.global.u32 	%r624, [%rd6+204];
	xor.b32  	%r935, %r935, %r624;
	ld.global.u32 	%r625, [%rd6+208];
	xor.b32  	%r934, %r934, %r625;
	ld.global.u32 	%r626, [%rd6+212];
	xor.b32  	%r933, %r933, %r626;
	ld.global.u32 	%r627, [%rd6+216];
	xor.b32  	%r932, %r932, %r627;
$L__BB0_27:
	and.b32  	%r629, %r549, 2048;
	setp.eq.s32 	%p15, %r629, 0;
	@%p15 bra 	$L__BB0_29;
	ld.global.u32 	%r630, [%rd6+220];
	xor.b32  	%r936, %r936, %r630;
	ld.global.u32 	%r631, [%rd6+224];
	xor.b32  	%r935, %r935, %r631;
	ld.global.u32 	%r632, [%rd6+228];
	xor.b32  	%r934, %r934, %r632;
	ld.global.u32 	%r633, [%rd6+232];
	xor.b32  	%r933, %r933, %r633;
	ld.global.u32 	%r634, [%rd6+236];
	xor.b32  	%r932, %r932, %r634;
$L__BB0_29:
	and.b32  	%r636, %r549, 4096;
	setp.eq.s32 	%p16, %r636, 0;
	@%p16 bra 	$L__BB0_31;
	ld.global.u32 	%r637, [%rd6+240];
	xor.b32  	%r936, %r936, %r637;
	ld.global.u32 	%r638, [%rd6+244];
	xor.b32  	%r935, %r935, %r638;
	ld.global.u32 	%r639, [%rd6+248];
	xor.b32  	%r934, %r934, %r639;
	ld.global.u32 	%r640, [%rd6+252];
	xor.b32  	%r933, %r933, %r640;
	ld.global.u32 	%r641, [%rd6+256];
	xor.b32  	%r932, %r932, %r641;
$L__BB0_31:
	and.b32  	%r643, %r549, 8192;
	setp.eq.s32 	%p17, %r643, 0;
	@%p17 bra 	$L__BB0_33;
	ld.global.u32 	%r644, [%rd6+260];
	xor.b32  	%r936, %r936, %r644;
	ld.global.u32 	%r645, [%rd6+264];
	xor.b32  	%r935, %r935, %r645;
	ld.global.u32 	%r646, [%rd6+268];
	xor.b32  	%r934, %r934, %r646;
	ld.global.u32 	%r647, [%rd6+272];
	xor.b32  	%r933, %r933, %r647;
	ld.global.u32 	%r648, [%rd6+276];
	xor.b32  	%r932, %r932, %r648;
$L__BB0_33:
	and.b32  	%r650, %r549, 16384;
	setp.eq.s32 	%p18, %r650, 0;
	@%p18 bra 	$L__BB0_35;
	ld.global.u32 	%r651, [%rd6+280];
	xor.b32  	%r936, %r936, %r651;
	ld.global.u32 	%r652, [%rd6+284];
	xor.b32  	%r935, %r935, %r652;
	ld.global.u32 	%r653, [%rd6+288];
	xor.b32  	%r934, %r934, %r653;
	ld.global.u32 	%r654, [%rd6+292];
	xor.b32  	%r933, %r933, %r654;
	ld.global.u32 	%r655, [%rd6+296];
	xor.b32  	%r932, %r932, %r655;
$L__BB0_35:
	and.b32  	%r657, %r549, 32768;
	setp.eq.s32 	%p19, %r657, 0;
	@%p19 bra 	$L__BB0_37;
	ld.global.u32 	%r658, [%rd6+300];
	xor.b32  	%r936, %r936, %r658;
	ld.global.u32 	%r659, [%rd6+304];
	xor.b32  	%r935, %r935, %r659;
	ld.global.u32 	%r660, [%rd6+308];
	xor.b32  	%r934, %r934, %r660;
	ld.global.u32 	%r661, [%rd6+312];
	xor.b32  	%r933, %r933, %r661;
	ld.global.u32 	%r662, [%rd6+316];
	xor.b32  	%r932, %r932, %r662;
$L__BB0_37:
	add.s32 	%r931, %r931, 16;
	setp.ne.s32 	%p20, %r931, 32;
	@%p20 bra 	$L__BB0_5;
	mad.lo.s32 	%r663, %r925, -31, %r14;
	add.s32 	%r925, %r663, 1;
	setp.ne.s32 	%p21, %r925, 5;
	@%p21 bra 	$L__BB0_4;
	st.local.u32 	[%rd1+4], %r936;
	st.local.v2.u32 	[%rd1+8], {%r935, %r934};
	st.local.v2.u32 	[%rd1+16], {%r933, %r932};
	setp.eq.s64 	%p22, %rd4, 1;
	@%p22 bra 	$L__BB0_114;
	mov.b32 	%r932, 0;
	mov.u32 	%r1025, %r932;
	mov.u32 	%r1026, %r932;
	mov.u32 	%r1027, %r932;
	mov.u32 	%r936, %r932;
	mov.u32 	%r1017, %r932;
$L__BB0_41:
	mul.wide.u32 	%rd17, %r1017, 4;
	add.s64 	%rd18, %rd1, %rd17;
	ld.local.u32 	%r189, [%rd18+4];
	shl.b32 	%r190, %r1017, 5;
	mov.b32 	%r1023, 0;
$L__BB0_42:
	.pragma "nounroll";
	shr.u32 	%r666, %r189, %r1023;
	and.b32  	%r667, %r666, 1;
	setp.eq.b32 	%p23, %r667, 1;
	not.pred 	%p24, %p23;
	add.s32 	%r668, %r190, %r1023;
	mul.lo.s32 	%r669, %r668, 5;
	mul.wide.u32 	%rd19, %r669, 4;
	add.s64 	%rd7, %rd5, %rd19;
	@%p24 bra 	$L__BB0_44;
	ld.global.u32 	%r670, [%rd7];
	xor.b32  	%r936, %r936, %r670;
	ld.global.u32 	%r671, [%rd7+4];
	xor.b32  	%r1027, %r1027, %r671;
	ld.global.u32 	%r672, [%rd7+8];
	xor.b32  	%r1026, %r1026, %r672;
	ld.global.u32 	%r673, [%rd7+12];
	xor.b32  	%r1025, %r1025, %r673;
	ld.global.u32 	%r674, [%rd7+16];
	xor.b32  	%r932, %r932, %r674;
$L__BB0_44:
	and.b32  	%r676, %r666, 2;
	setp.eq.s32 	%p25, %r676, 0;
	@%p25 bra 	$L__BB0_46;
	ld.global.u32 	%r677, [%rd7+20];
	xor.b32  	%r936, %r936, %r677;
	ld.global.u32 	%r678, [%rd7+24];
	xor.b32  	%r1027, %r1027, %r678;
	ld.global.u32 	%r679, [%rd7+28];
	xor.b32  	%r1026, %r1026, %r679;
	ld.global.u32 	%r680, [%rd7+32];
	xor.b32  	%r1025, %r1025, %r680;
	ld.global.u32 	%r681, [%rd7+36];
	xor.b32  	%r932, %r932, %r681;
$L__BB0_46:
	and.b32  	%r683, %r666, 4;
	setp.eq.s32 	%p26, %r683, 0;
	@%p26 bra 	$L__BB0_48;
	ld.global.u32 	%r684, [%rd7+40];
	xor.b32  	%r936, %r936, %r684;
	ld.global.u32 	%r685, [%rd7+44];
	xor.b32  	%r1027, %r1027, %r685;
	ld.global.u32 	%r686, [%rd7+48];
	xor.b32  	%r1026, %r1026, %r686;
	ld.global.u32 	%r687, [%rd7+52];
	xor.b32  	%r1025, %r1025, %r687;
	ld.global.u32 	%r688, [%rd7+56];
	xor.b32  	%r932, %r932, %r688;
$L__BB0_48:
	and.b32  	%r690, %r666, 8;
	setp.eq.s32 	%p27, %r690, 0;
	@%p27 bra 	$L__BB0_50;
	ld.global.u32 	%r691, [%rd7+60];
	xor.b32  	%r936, %r936, %r691;
	ld.global.u32 	%r692, [%rd7+64];
	xor.b32  	%r1027, %r1027, %r692;
	ld.global.u32 	%r693, [%rd7+68];
	xor.b32  	%r1026, %r1026, %r693;
	ld.global.u32 	%r694, [%rd7+72];
	xor.b32  	%r1025, %r1025, %r694;
	ld.global.u32 	%r695, [%rd7+76];
	xor.b32  	%r932, %r932, %r695;
$L__BB0_50:
	and.b32  	%r697, %r666, 16;
	setp.eq.s32 	%p28, %r697, 0;
	@%p28 bra 	$L__BB0_52;
	ld.global.u32 	%r698, [%rd7+80];
	xor.b32  	%r936, %r936, %r698;
	ld.global.u32 	%r699, [%rd7+84];
	xor.b32  	%r1027, %r1027, %r699;
	ld.global.u32 	%r700, [%rd7+88];
	xor.b32  	%r1026, %r1026, %r700;
	ld.global.u32 	%r701, [%rd7+92];
	xor.b32  	%r1025, %r1025, %r701;
	ld.global.u32 	%r702, [%rd7+96];
	xor.b32  	%r932, %r932, %r702;
$L__BB0_52:
	and.b32  	%r704, %r666, 32;
	setp.eq.s32 	%p29, %r704, 0;
	@%p29 bra 	$L__BB0_54;
	ld.global.u32 	%r705, [%rd7+100];
	xor.b32  	%r936, %r936, %r705;
	ld.global.u32 	%r706, [%rd7+104];
	xor.b32  	%r1027, %r1027, %r706;
	ld.global.u32 	%r707, [%rd7+108];
	xor.b32  	%r1026, %r1026, %r707;
	ld.global.u32 	%r708, [%rd7+112];
	xor.b32  	%r1025, %r1025, %r708;
	ld.global.u32 	%r709, [%rd7+116];
	xor.b32  	%r932, %r932, %r709;
$L__BB0_54:
	and.b32  	%r711, %r666, 64;
	setp.eq.s32 	%p30, %r711, 0;
	@%p30 bra 	$L__BB0_56;
	ld.global.u32 	%r712, [%rd7+120];
	xor.b32  	%r936, %r936, %r712;
	ld.global.u32 	%r713, [%rd7+124];
	xor.b32  	%r1027, %r1027, %r713;
	ld.global.u32 	%r714, [%rd7+128];
	xor.b32  	%r1026, %r1026, %r714;
	ld.global.u32 	%r715, [%rd7+132];
	xor.b32  	%r1025, %r1025, %r715;
	ld.global.u32 	%r716, [%rd7+136];
	xor.b32  	%r932, %r932, %r716;
$L__BB0_56:
	and.b32  	%r718, %r666, 128;
	setp.eq.s32 	%p31, %r718, 0;
	@%p31 bra 	$L__BB0_58;
	ld.global.u32 	%r719, [%rd7+140];
	xor.b32  	%r936, %r936, %r719;
	ld.global.u32 	%r720, [%rd7+144];
	xor.b32  	%r1027, %r1027, %r720;
	ld.global.u32 	%r721, [%rd7+148];
	xor.b32  	%r1026, %r1026, %r721;
	ld.global.u32 	%r722, [%rd7+152];
	xor.b32  	%r1025, %r1025, %r722;
	ld.global.u32 	%r723, [%rd7+156];
	xor.b32  	%r932, %r932, %r723;
$L__BB0_58:
	and.b32  	%r725, %r666, 256;
	setp.eq.s32 	%p32, %r725, 0;
	@%p32 bra 	$L__BB0_60;
	ld.global.u32 	%r726, [%rd7+160];
	xor.b32  	%r936, %r936, %r726;
	ld.global.u32 	%r727, [%rd7+164];
	xor.b32  	%r1027, %r1027, %r727;
	ld.global.u32 	%r728, [%rd7+168];
	xor.b32  	%r1026, %r1026, %r728;
	ld.global.u32 	%r729, [%rd7+172];
	xor.b32  	%r1025, %r1025, %r729;
	ld.global.u32 	%r730, [%rd7+176];
	xor.b32  	%r932, %r932, %r730;
$L__BB0_60:
	and.b32  	%r732, %r666, 512;
	setp.eq.s32 	%p33, %r732, 0;
	@%p33 bra 	$L__BB0_62;
	ld.global.u32 	%r733, [%rd7+180];
	xor.b32  	%r936, %r936, %r733;
	ld.global.u32 	%r734, [%rd7+184];
	xor.b32  	%r1027, %r1027, %r734;
	ld.global.u32 	%r735, [%rd7+188];
	xor.b32  	%r1026, %r1026, %r735;
	ld.global.u32 	%r736, [%rd7+192];
	xor.b32  	%r1025, %r1025, %r736;
	ld.global.u32 	%r737, [%rd7+196];
	xor.b32  	%r932, %r932, %r737;
$L__BB0_62:
	and.b32  	%r739, %r666, 1024;
	setp.eq.s32 	%p34, %r739, 0;
	@%p34 bra 	$L__BB0_64;
	ld.global.u32 	%r740, [%rd7+200];
	xor.b32  	%r936, %r936, %r740;
	ld.global.u32 	%r741, [%rd7+204];
	xor.b32  	%r1027, %r1027, %r741;
	ld.global.u32 	%r742, [%rd7+208];
	xor.b32  	%r1026, %r1026, %r742;
	ld.global.u32 	%r743, [%rd7+212];
	xor.b32  	%r1025, %r1025, %r743;
	ld.global.u32 	%r744, [%rd7+216];
	xor.b32  	%r932, %r932, %r744;
$L__BB0_64:
	and.b32  	%r746, %r666, 2048;
	setp.eq.s32 	%p35, %r746, 0;
	@%p35 bra 	$L__BB0_66;
	ld.global.u32 	%r747, [%rd7+220];
	xor.b32  	%r936, %r936, %r747;
	ld.global.u32 	%r748, [%rd7+224];
	xor.b32  	%r1027, %r1027, %r748;
	ld.global.u32 	%r749, [%rd7+228];
	xor.b32  	%r1026, %r1026, %r749;
	ld.global.u32 	%r750, [%rd7+232];
	xor.b32  	%r1025, %r1025, %r750;
	ld.global.u32 	%r751, [%rd7+236];
	xor.b32  	%r932, %r932, %r751;
$L__BB0_66:
	and.b32  	%r753, %r666, 4096;
	setp.eq.s32 	%p36, %r753, 0;
	@%p36 bra 	$L__BB0_68;
	ld.global.u32 	%r754, [%rd7+240];
	xor.b32  	%r936, %r936, %r754;
	ld.global.u32 	%r755, [%rd7+244];
	xor.b32  	%r1027, %r1027, %r755;
	ld.global.u32 	%r756, [%rd7+248];
	xor.b32  	%r1026, %r1026, %r756;
	ld.global.u32 	%r757, [%rd7+252];
	xor.b32  	%r1025, %r1025, %r757;
	ld.global.u32 	%r758, [%rd7+256];
	xor.b32  	%r932, %r932, %r758;
$L__BB0_68:
	and.b32  	%r760, %r666, 8192;
	setp.eq.s32 	%p37, %r760, 0;
	@%p37 bra 	$L__BB0_70;
	ld.global.u32 	%r761, [%rd7+260];
	xor.b32  	%r936, %r936, %r761;
	ld.global.u32 	%r762, [%rd7+264];
	xor.b32  	%r1027, %r1027, %r762;
	ld.global.u32 	%r763, [%rd7+268];
	xor.b32  	%r1026, %r1026, %r763;
	ld.global.u32 	%r764, [%rd7+272];
	xor.b32  	%r1025, %r1025, %r764;
	ld.global.u32 	%r765, [%rd7+276];
	xor.b32  	%r932, %r932, %r765;
$L__BB0_70:
	and.b32  	%r767, %r666, 16384;
	setp.eq.s32 	%p38, %r767, 0;
	@%p38 bra 	$L__BB0_72;
	ld.global.u32 	%r768, [%rd7+280];
	xor.b32  	%r936, %r936, %r768;
	ld.global.u32 	%r769, [%rd7+284];
	xor.b32  	%r1027, %r1027, %r769;
	ld.global.u32 	%r770, [%rd7+288];
	xor.b32  	%r1026, %r1026, %r770;
	ld.global.u32 	%r771, [%rd7+292];
	xor.b32  	%r1025, %r1025, %r771;
	ld.global.u32 	%r772, [%rd7+296];
	xor.b32  	%r932, %r932, %r772;
$L__BB0_72:
	and.b32  	%r774, %r666, 32768;
	setp.eq.s32 	%p39, %r774, 0;
	@%p39 bra 	$L__BB0_74;
	ld.global.u32 	%r775, [%rd7+300];
	xor.b32  	%r936, %r936, %r775;
	ld.global.u32 	%r776, [%rd7+304];
	xor.b32  	%r1027, %r1027, %r776;
	ld.global.u32 	%r777, [%rd7+308];
	xor.b32  	%r1026, %r1026, %r777;
	ld.global.u32 	%r778, [%rd7+312];
	xor.b32  	%r1025, %r1025, %r778;
	ld.global.u32 	%r779, [%rd7+316];
	xor.b32  	%r932, %r932, %r779;
$L__BB0_74:
	add.s32 	%r1023, %r1023, 16;
	setp.ne.s32 	%p40, %r1023, 32;
	@%p40 bra 	$L__BB0_42;
	mad.lo.s32 	%r780, %r1017, -31, %r190;
	add.s32 	%r1017, %r780, 1;
	setp.ne.s32 	%p41, %r1017, 5;
	@%p41 bra 	$L__BB0_41;
	st.local.u32 	[%rd1+4], %r936;
	st.local.v2.u32 	[%rd1+8], {%r1027, %r1026};
	st.local.v2.u32 	[%rd1+16], {%r1025, %r932};
	setp.ne.s64 	%p42, %rd4, 3;
	@%p42 bra 	$L__BB0_114;
	mov.b32 	%r932, 0;
	mov.u32 	%r1117, %r932;
	mov.u32 	%r1118, %r932;
	mov.u32 	%r1119, %r932;
	mov.u32 	%r936, %r932;
	mov.u32 	%r1109, %r932;
$L__BB0_78:
	mul.wide.u32 	%rd20, %r1109, 4;
	add.s64 	%rd21, %rd1, %rd20;
	ld.local.u32 	%r365, [%rd21+4];
	shl.b32 	%r366, %r1109, 5;
	mov.b32 	%r1115, 0;
$L__BB0_79:
	.pragma "nounroll";
	shr.u32 	%r783, %r365, %r1115;
	and.b32  	%r784, %r783, 1;
	setp.eq.b32 	%p43, %r784, 1;
	not.pred 	%p44, %p43;
	add.s32 	%r785, %r366, %r1115;
	mul.lo.s32 	%r786, %r785, 5;
	mul.wide.u32 	%rd22, %r786, 4;
	add.s64 	%rd8, %rd5, %rd22;
	@%p44 bra 	$L__BB0_81;
	ld.global.u32 	%r787, [%rd8];
	xor.b32  	%r936, %r936, %r787;
	ld.global.u32 	%r788, [%rd8+4];
	xor.b32  	%r1119, %r1119, %r788;
	ld.global.u32 	%r789, [%rd8+8];
	xor.b32  	%r1118, %r1118, %r789;
	ld.global.u32 	%r790, [%rd8+12];
	xor.b32  	%r1117, %r1117, %r790;
	ld.global.u32 	%r791, [%rd8+16];
	xor.b32  	%r932, %r932, %r791;
$L__BB0_81:
	and.b32  	%r793, %r783, 2;
	setp.eq.s32 	%p45, %r793, 0;
	@%p45 bra 	$L__BB0_83;
	ld.global.u32 	%r794, [%rd8+20];
	xor.b32  	%r936, %r936, %r794;
	ld.global.u32 	%r795, [%rd8+24];
	xor.b32  	%r1119, %r1119, %r795;
	ld.global.u32 	%r796, [%rd8+28];
	xor.b32  	%r1118, %r1118, %r796;
	ld.global.u32 	%r797, [%rd8+32];
	xor.b32  	%r1117, %r1117, %r797;
	ld.global.u32 	%r798, [%rd8+36];
	xor.b32  	%r932, %r932, %r798;
$L__BB0_83:
	and.b32  	%r800, %r783, 4;
	setp.eq.s32 	%p46, %r800, 0;
	@%p46 bra 	$L__BB0_85;
	ld.global.u32 	%r801, [%rd8+40];
	xor.b32  	%r936, %r936, %r801;
	ld.global.u32 	%r802, [%rd8+44];
	xor.b32  	%r1119, %r1119, %r802;
	ld.global.u32 	%r803, [%rd8+48];
	xor.b32  	%r1118, %r1118, %r803;
	ld.global.u32 	%r804, [%rd8+52];
	xor.b32  	%r1117, %r1117, %r804;
	ld.global.u32 	%r805, [%rd8+56];
	xor.b32  	%r932, %r932, %r805;
$L__BB0_85:
	and.b32  	%r807, %r783, 8;
	setp.eq.s32 	%p47, %r807, 0;
	@%p47 bra 	$L__BB0_87;
	ld.global.u32 	%r808, [%rd8+60];
	xor.b32  	%r936, %r936, %r808;
	ld.global.u32 	%r809, [%rd8+64];
	xor.b32  	%r1119, %r1119, %r809;
	ld.global.u32 	%r810, [%rd8+68];
	xor.b32  	%r1118, %r1118, %r810;
	ld.global.u32 	%r811, [%rd8+72];
	xor.b32  	%r1117, %r1117, %r811;
	ld.global.u32 	%r812, [%rd8+76];
	xor.b32  	%r932, %r932, %r812;
$L__BB0_87:
	and.b32  	%r814, %r783, 16;
	setp.eq.s32 	%p48, %r814, 0;
	@%p48 bra 	$L__BB0_89;
	ld.global.u32 	%r815, [%rd8+80];
	xor.b32  	%r936, %r936, %r815;
	ld.global.u32 	%r816, [%rd8+84];
	xor.b32  	%r1119, %r1119, %r816;
	ld.global.u32 	%r817, [%rd8+88];
	xor.b32  	%r1118, %r1118, %r817;
	ld.global.u32 	%r818, [%rd8+92];
	xor.b32  	%r1117, %r1117, %r818;
	ld.global.u32 	%r819, [%rd8+96];
	xor.b32  	%r932, %r932, %r819;
$L__BB0_89:
	and.b32  	%r821, %r783, 32;
	setp.eq.s32 	%p49, %r821, 0;
	@%p49 bra 	$L__BB0_91;
	ld.global.u32 	%r822, [%rd8+100];
	xor.b32  	%r936, %r936, %r822;
	ld.global.u32 	%r823, [%rd8+104];
	xor.b32  	%r1119, %r1119, %r823;
	ld.global.u32 	%r824, [%rd8+108];
	xor.b32  	%r1118, %r1118, %r824;
	ld.global.u32 	%r825, [%rd8+112];
	xor.b32  	%r1117, %r1117, %r825;
	ld.global.u32 	%r826, [%rd8+116];
	xor.b32  	%r932, %r932, %r826;
$L__BB0_91:
	and.b32  	%r828, %r783, 64;
	setp.eq.s32 	%p50, %r828, 0;
	@%p50 bra 	$L__BB0_93;
	ld.global.u32 	%r829, [%rd8+120];
	xor.b32  	%r936, %r936, %r829;
	ld.global.u32 	%r830, [%rd8+124];
	xor.b32  	%r1119, %r1119, %r830;
	ld.global.u32 	%r831, [%rd8+128];
	xor.b32  	%r1118, %r1118, %r831;
	ld.global.u32 	%r832, [%rd8+132];
	xor.b32  	%r1117, %r1117, %r832;
	ld.global.u32 	%r833, [%rd8+136];
	xor.b32  	%r932, %r932, %r833;
$L__BB0_93:
	and.b32  	%r835, %r783, 128;
	setp.eq.s32 	%p51, %r835, 0;
	@%p51 bra 	$L__BB0_95;
	ld.global.u32 	%r836, [%rd8+140];
	xor.b32  	%r936, %r936, %r836;
	ld.global.u32 	%r837, [%rd8+144];
	xor.b32  	%r1119, %r1119, %r837;
	ld.global.u32 	%r838, [%rd8+148];
	xor.b32  	%r1118, %r1118, %r838;
	ld.global.u32 	%r839, [%rd8+152];
	xor.b32  	%r1117, %r1117, %r839;
	ld.global.u32 	%r840, [%rd8+156];
	xor.b32  	%r932, %r932, %r840;
$L__BB0_95:
	and.b32  	%r842, %r783, 256;
	setp.eq.s32 	%p52, %r842, 0;
	@%p52 bra 	$L__BB0_97;
	ld.global.u32 	%r843, [%rd8+160];
	xor.b32  	%r936, %r936, %r843;
	ld.global.u32 	%r844, [%rd8+164];
	xor.b32  	%r1119, %r1119, %r844;
	ld.global.u32 	%r845, [%rd8+168];
	xor.b32  	%r1118, %r1118, %r845;
	ld.global.u32 	%r846, [%rd8+172];
	xor.b32  	%r1117, %r1117, %r846;
	ld.global.u32 	%r847, [%rd8+176];
	xor.b32  	%r932, %r932, %r847;
$L__BB0_97:
	and.b32  	%r849, %r783, 512;
	setp.eq.s32 	%p53, %r849, 0;
	@%p53 bra 	$L__BB0_99;
	ld.global.u32 	%r850, [%rd8+180];
	xor.b32  	%r936, %r936, %r850;
	ld.global.u32 	%r851, [%rd8+184];
	xor.b32  	%r1119, %r1119, %r851;
	ld.global.u32 	%r852, [%rd8+188];
	xor.b32  	%r1118, %r1118, %r852;
	ld.global.u32 	%r853, [%rd8+192];
	xor.b32  	%r1117, %r1117, %r853;
	ld.global.u32 	%r854, [%rd8+196];
	xor.b32  	%r932, %r932, %r854;
$L__BB0_99:
	and.b32  	%r856, %r783, 1024;
	setp.eq.s32 	%p54, %r856, 0;
	@%p54 bra 	$L__BB0_101;
	ld.global.u32 	%r857, [%rd8+200];
	xor.b32  	%r936, %r936, %r857;
	ld.global.u32 	%r858, [%rd8+204];
	xor.b32  	%r1119, %r1119, %r858;
	ld.global.u32 	%r859, [%rd8+208];
	xor.b32  	%r1118, %r1118, %r859;
	ld.global.u32 	%r860, [%rd8+212];
	xor.b32  	%r1117, %r1117, %r860;
	ld.global.u32 	%r861, [%rd8+216];
	xor.b32  	%r932, %r932, %r861;
$L__BB0_101:
	and.b32  	%r863, %r783, 2048;
	setp.eq.s32 	%p55, %r863, 0;
	@%p55 bra 	$L__BB0_103;
	ld.global.u32 	%r864, [%rd8+220];
	xor.b32  	%r936, %r936, %r864;
	ld.global.u32 	%r865, [%rd8+224];
	xor.b32  	%r1119, %r1119, %r865;
	ld.global.u32 	%r866, [%rd8+228];
	xor.b32  	%r1118, %r1118, %r866;
	ld.global.u32 	%r867, [%rd8+232];
	xor.b32  	%r1117, %r1117, %r867;
	ld.global.u32 	%r868, [%rd8+236];
	xor.b32  	%r932, %r932, %r868;
$L__BB0_103:
	and.b32  	%r870, %r783, 4096;
	setp.eq.s32 	%p56, %r870, 0;
	@%p56 bra 	$L__BB0_105;
	ld.global.u32 	%r871, [%rd8+240];
	xor.b32  	%r936, %r936, %r871;
	ld.global.u32 	%r872, [%rd8+244];
	xor.b32  	%r1119, %r1119, %r872;
	ld.global.u32 	%r873, [%rd8+248];
	xor.b32  	%r1118, %r1118, %r873;
	ld.global.u32 	%r874, [%rd8+252];
	xor.b32  	%r1117, %r1117, %r874;
	ld.global.u32 	%r875, [%rd8+256];
	xor.b32  	%r932, %r932, %r875;
$L__BB0_105:
	and.b32  	%r877, %r783, 8192;
	setp.eq.s32 	%p57, %r877, 0;
	@%p57 bra 	$L__BB0_107;
	ld.global.u32 	%r878, [%rd8+260];
	xor.b32  	%r936, %r936, %r878;
	ld.global.u32 	%r879, [%rd8+264];
	xor.b32  	%r1119, %r1119, %r879;
	ld.global.u32 	%r880, [%rd8+268];
	xor.b32  	%r1118, %r1118, %r880;
	ld.global.u32 	%r881, [%rd8+272];
	xor.b32  	%r1117, %r1117, %r881;
	ld.global.u32 	%r882, [%rd8+276];
	xor.b32  	%r932, %r932, %r882;
$L__BB0_107:
	and.b32  	%r884, %r783, 16384;
	setp.eq.s32 	%p58, %r884, 0;
	@%p58 bra 	$L__BB0_109;
	ld.global.u32 	%r885, [%rd8+280];
	xor.b32  	%r936, %r936, %r885;
	ld.global.u32 	%r886, [%rd8+284];
	xor.b32  	%r1119, %r1119, %r886;
	ld.global.u32 	%r887, [%rd8+288];
	xor.b32  	%r1118, %r1118, %r887;
	ld.global.u32 	%r888, [%rd8+292];
	xor.b32  	%r1117, %r1117, %r888;
	ld.global.u32 	%r889, [%rd8+296];
	xor.b32  	%r932, %r932, %r889;
$L__BB0_109:
	and.b32  	%r891, %r783, 32768;
	setp.eq.s32 	%p59, %r891, 0;
	@%p59 bra 	$L__BB0_111;
	ld.global.u32 	%r892, [%rd8+300];
	xor.b32  	%r936, %r936, %r892;
	ld.global.u32 	%r893, [%rd8+304];
	xor.b32  	%r1119, %r1119, %r893;
	ld.global.u32 	%r894, [%rd8+308];
	xor.b32  	%r1118, %r1118, %r894;
	ld.global.u32 	%r895, [%rd8+312];
	xor.b32  	%r1117, %r1117, %r895;
	ld.global.u32 	%r896, [%rd8+316];
	xor.b32  	%r932, %r932, %r896;
$L__BB0_111:
	add.s32 	%r1115, %r1115, 16;
	setp.ne.s32 	%p60, %r1115, 32;
	@%p60 bra 	$L__BB0_79;
	mad.lo.s32 	%r897, %r1109, -31, %r366;
	add.s32 	%r1109, %r897, 1;
	setp.ne.s32 	%p61, %r1109, 5;
	@%p61 bra 	$L__BB0_78;
	st.local.u32 	[%rd1+4], %r936;
	st.local.v2.u32 	[%rd1+8], {%r1119, %r1118};
	st.local.v2.u32 	[%rd1+16], {%r1117, %r932};
$L__BB0_114:
	shr.u64 	%rd26, %rd3, 2;
	add.s32 	%r919, %r919, 1;
	setp.gt.u64 	%p62, %rd3, 3;
	@%p62 bra 	$L__BB0_2;
$L__BB0_115:
	cvt.u32.u64 	%r898, %rd2;
	mov.u32 	%r899, %ctaid.x;
	mul.lo.s32 	%r900, %r899, 50;
	cvta.to.global.u64 	%rd23, %rd10;
	shr.u32 	%r901, %r936, 2;
	xor.b32  	%r902, %r901, %r936;
	shl.b32 	%r903, %r932, 4;
	shl.b32 	%r904, %r902, 1;
	xor.b32  	%r905, %r904, %r903;
	xor.b32  	%r906, %r905, %r902;
	xor.b32  	%r907, %r906, %r932;
	add.s32 	%r908, %r1, %r907;
	add.s32 	%r909, %r908, -637770787;
	mul.hi.u32 	%r910, %r909, 1125899907;
	shr.u32 	%r911, %r910, 17;
	mul.lo.s32 	%r912, %r911, 500000;
	sub.s32 	%r913, %r909, %r912;
	mad.lo.s32 	%r914, %r898, 500000, %r900;
	add.s32 	%r915, %r913, %r914;
	add.s32 	%r916, %r915, 1;
	shl.b64 	%rd24, %rd2, 2;
	add.s64 	%rd25, %rd23, %rd24;
	st.global.u32 	[%rd25], %r916;
	ret;

}


// ===== COMPILED SASS (sm_100) =====

	.target	sm_100

	.elftype	@"ET_EXEC"


//--------------------- .note.nv.tkinfo           --------------------------
	.section	.note.nv.tkinfo,"",@"SHT_NOTE"
	.sectionflags	@"SHF_NOTE_NV_TKINFO"
	.tkinfo
        /*0018*/ 	.word	0x00000002
        /*0030*/ 	.string	""
        /*0030*/ 	.string	"ptxas"
        /*0030*/ 	.string	"Cuda compilation tools, release 13.0, V13.0.88"
        /*0030*/ 	.string	"Build cuda_13.0.r13.0/compiler.36424714_0"
        /*0030*/ 	.string	"-arch sm_100 -m 64 "



//--------------------- .note.nv.cuinfo           --------------------------
	.section	.note.nv.cuinfo,"",@"SHT_NOTE"
	.sectionflags	@"SHF_NOTE_NV_CUINFO"
        /*0018*/ 	.short	0x0002
        /*001a*/ 	.short	0x0064
        /*001c*/ 	.short	0x0082
	.zero		2


//--------------------- .nv.info                  --------------------------
	.section	.nv.info,"",@"SHT_CUDA_INFO"
	.align	4


	//----- nvinfo : EIATTR_REGCOUNT
	.align		4
        /*0000*/ 	.byte	0x04, 0x2f
        /*0002*/ 	.short	(.L_10 - .L_9)
	.align		4
.L_9:
        /*0004*/ 	.word	index@(_Z12randomSelectPi)
        /*0008*/ 	.word	0x0000001f


	//----- nvinfo : EIATTR_FRAME_SIZE
	.align		4
.L_10:
        /*000c*/ 	.byte	0x04, 0x11
        /*000e*/ 	.short	(.L_12 - .L_11)
	.align		4
.L_11:
        /*0010*/ 	.word	index@(_Z12randomSelectPi)
        /*0014*/ 	.word	0x00000030


	//----- nvinfo : EIATTR_MIN_STACK_SIZE
	.align		4
.L_12:
        /*0018*/ 	.byte	0x04, 0x12
        /*001a*/ 	.short	(.L_14 - .L_13)
	.align		4
.L_13:
        /*001c*/ 	.word	index@(_Z12randomSelectPi)
        /*0020*/ 	.word	0x00000030
.L_14:


//--------------------- .nv.compat                --------------------------
	.section	.nv.compat,"",@"SHT_CUDA_COMPAT_INFO"
	.align	4
        /*0000*/ 	.byte	0x02, 0x09, 0x00, 0x00, 0x02, 0x02, 0x01, 0x00, 0x02, 0x05, 0x05, 0x00, 0x03, 0x07, 0x01, 0x01
        /*0010*/ 	.byte	0x02, 0x03, 0x00, 0x00, 0x02, 0x06, 0x01, 0x00, 0x04, 0x0b, 0x08, 0x00, 0x09, 0x00, 0x00, 0x00
        /*0020*/ 	.byte	0x00, 0x00, 0x00, 0x00


//--------------------- .nv.info._Z12randomSelectPi --------------------------
	.section	.nv.info._Z12randomSelectPi,"",@"SHT_CUDA_INFO"
	.sectionflags	@""
	.align	4


	//----- nvinfo : EIATTR_CUDA_API_VERSION
	.align		4
        /*0000*/ 	.byte	0x04, 0x37
        /*0002*/ 	.short	(.L_16 - .L_15)
.L_15:
        /*0004*/ 	.word	0x00000082


	//----- nvinfo : EIATTR_KPARAM_INFO
	.align		4
.L_16:
        /*0008*/ 	.byte	0x04, 0x17
        /*000a*/ 	.short	(.L_18 - .L_17)
.L_17:
        /*000c*/ 	.word	0x00000000
        /*0010*/ 	.short	0x0000
        /*0012*/ 	.short	0x0000
        /*0014*/ 	.byte	0x00, 0xf5, 0x21, 0x00


	//----- nvinfo : EIATTR_SPARSE_MMA_MASK
	.align		4
.L_18:
        /*0018*/ 	.byte	0x03, 0x50
        /*001a*/ 	.short	0x0000


	//----- nvinfo : EIATTR_MAXREG_COUNT
	.align		4
        /*001c*/ 	.byte	0x03, 0x1b
        /*001e*/ 	.short	0x00ff


	//----- nvinfo : EIATTR_MERCURY_ISA_VERSION
	.align		4
        /*0020*/ 	.byte	0x03, 0x5f
        /*0022*/ 	.short	0x0101


	//----- nvinfo : EIATTR_VRC_CTA_INIT_COUNT
	.align		4
        /*0024*/ 	.byte	0x02, 0x4a
	.zero		1
	.zero		1


	//----- nvinfo : EIATTR_EXIT_INSTR_OFFSETS
	.align		4
        /*0028*/ 	.byte	0x04, 0x1c
        /*002a*/ 	.short	(.L_20 - .L_19)


	//   ....[0]....
.L_19:
        /*002c*/ 	.word	0x00002750


	//----- nvinfo : EIATTR_CRS_STACK_SIZE
	.align		4
.L_20:
        /*0030*/ 	.byte	0x04, 0x1e
        /*0032*/ 	.short	(.L_22 - .L_21)
.L_21:
        /*0034*/ 	.word	0x00000000


	//----- nvinfo : EIATTR_CBANK_PARAM_SIZE
	.align		4
.L_22:
        /*0038*/ 	.byte	0x03, 0x19
        /*003a*/ 	.short	0x0008


	//----- nvinfo : EIATTR_PARAM_CBANK
	.align		4
        /*003c*/ 	.byte	0x04, 0x0a
        /*003e*/ 	.short	(.L_24 - .L_23)
	.align		4
.L_23:
        /*0040*/ 	.word	index@(.nv.constant0._Z12randomSelectPi)
        /*0044*/ 	.short	0x0380
        /*0046*/ 	.short	0x0008


	//----- nvinfo : EIATTR_SW_WAR
	.align		4
.L_24:
        /*0048*/ 	.byte	0x04, 0x36
        /*004a*/ 	.short	(.L_26 - .L_25)
.L_25:
        /*004c*/ 	.word	0x00000008
.L_26:


//--------------------- .nv.callgraph             --------------------------
	.section	.nv.callgraph,"",@"SHT_CUDA_CALLGRAPH"
	.align	4
	.sectionentsize	8
	.align		4
        /*0000*/ 	.word	0x00000000
	.align		4
        /*0004*/ 	.word	0xffffffff
	.align		4
        /*0008*/ 	.word	0x00000000
	.align		4
        /*000c*/ 	.word	0xfffffffe
	.align		4
        /*0010*/ 	.word	0x00000000
	.align		4
        /*0014*/ 	.word	0xfffffffd
	.align		4
        /*0018*/ 	.word	0x00000000
	.align		4
        /*001c*/ 	.word	0xfffffffc


//--------------------- .nv.constant4             --------------------------
	.section	.nv.constant4,"a",@progbits
	.align	8
	.align		8
.nv.constant4:
        /*0000*/ 	.dword	precalc_xorwow_matrix
	.align		8
        /*0008*/ 	.dword	precalc_xorwow_offset_matrix
	.align		8
        /*0010*/ 	.dword	mrg32k3aM1
	.align		8
        /*0018*/ 	.dword	mrg32k3aM2
	.align		8
        /*0020*/ 	.dword	mrg32k3aM1SubSeq
	.align		8
        /*0028*/ 	.dword	mrg32k3aM2SubSeq
	.align		8
        /*0030*/ 	.dword	mrg32k3aM1Seq
	.align		8
        /*0038*/ 	.dword	mrg32k3aM2Seq


//--------------------- .nv.constant3             --------------------------
	.section	.nv.constant3,"a",@progbits
	.align	8
.nv.constant3:
	.type		__cr_lgamma_table,@object
	.size		__cr_lgamma_table,(.L_8 - __cr_lgamma_table)
__cr_lgamma_table:
        /*0000*/ 	.byte	0x00, 0x00, 0x00, 0x00, 0x00, 0x00, 0x00, 0x00, 0x00, 0x00, 0x00, 0x00, 0x00, 0x00, 0x00, 0x00
        /*0010*/ 	.byte	0xef, 0x39, 0xfa, 0xfe, 0x42, 0x2e, 0xe6, 0x3f, 0x02, 0x20, 0x2a, 0xfa, 0x0b, 0xab, 0xfc, 0x3f
        /*0020*/ 	.byte	0xf9, 0x2c, 0x92, 0x7c, 0xa7, 0x6c, 0x09, 0x40, 0xc9, 0x79, 0x44, 0x3c, 0x64, 0x26, 0x13, 0x40
        /*0030*/ 	.byte	0xca, 0x01, 0xcf, 0x3a, 0x27, 0x51, 0x1a, 0x40, 0x30, 0xcc, 0x2d, 0xf3, 0xe1, 0x0c, 0x21, 0x40
        /*0040*/ 	.byte	0x0d, 0xb7, 0xfc, 0x82, 0x8e, 0x35, 0x25, 0x40
.L_8:


//--------------------- .text._Z12randomSelectPi  --------------------------
	.section	.text._Z12randomSelectPi,"ax",@progbits
	.align	128
.text._Z12randomSelectPi:
        .type           _Z12randomSelectPi,@function
        .size           _Z12randomSelectPi,(.L_x_12 - _Z12randomSelectPi)
        .other          _Z12randomSelectPi,@"STO_CUDA_ENTRY STV_DEFAULT"
_Z12randomSelectPi:
[----:B------:R-:W0:Y:S01]  /*0000*/  LDC R1, c[0x0][0x37c] ;  /* 0x0000df00ff017b82 */ /* 0x000e220000000800 */
[----:B------:R-:W1:Y:S01]  /*0010*/  S2R R11, SR_TID.X ;  /* 0x00000000000b7919 */ /* 0x000e620000002100 */
[----:B0-----:R-:W-:Y:S01]  /*0020*/  VIADD R1, R1, 0xffffffd0 ;  /* 0xffffffd001017836 */ /* 0x001fe20000000000 */
[----:B------:R-:W0:Y:S01]  /*0030*/  LDCU.64 UR6, c[0x0][0x358] ;  /* 0x00006b00ff0677ac */ /* 0x000e220008000a00 */
[----:B------:R-:W-:Y:S01]  /*0040*/  IMAD.MOV.U32 R7, RZ, RZ, -0x75bd8fc ;  /* 0xf8a42704ff077424 */ /* 0x000fe200078e00ff */
[----:B------:R-:W-:Y:S01]  /*0050*/  BSSY.RECONVERGENT B0, `(.L_x_0) ;  /* 0x000025a000007945 */ /* 0x000fe20003800200 */
[----:B------:R-:W-:Y:S01]  /*0060*/  IMAD.MOV.U32 R4, RZ, RZ, -0x23270784 ;  /* 0xdcd8f87cff047424 */ /* 0x000fe200078e00ff */
[C---:B-1----:R-:W-:Y:S02]  /*0070*/  LOP3.LUT R0, R11.reuse, 0xaad26b49, RZ, 0x3c, !PT ;  /* 0xaad26b490b007812 */ /* 0x042fe400078e3cff */
[----:B------:R-:W-:-:S03]  /*0080*/  ISETP.NE.AND P0, PT, R11, RZ, PT ;  /* 0x000000ff0b00720c */ /* 0x000fc60003f05270 */
[----:B------:R-:W-:-:S04]  /*0090*/  IMAD R0, R0, 0x4182bed5, RZ ;  /* 0x4182bed500007824 */ /* 0x000fc800078e02ff */
[C---:B------:R-:W-:Y:S01]  /*00a0*/  VIADD R5, R0.reuse, 0x583f19 ;  /* 0x00583f1900057836 */ /* 0x040fe20000000000 */
[C---:B------:R-:W-:Y:S01]  /*00b0*/  LOP3.LUT R6, R0.reuse, 0x159a55e5, RZ, 0x3c, !PT ;  /* 0x159a55e500067812 */ /* 0x040fe200078e3cff */
[C---:B------:R-:W-:Y:S02]  /*00c0*/  VIADD R2, R0.reuse, 0xd9f6dc18 ;  /* 0xd9f6dc1800027836 */ /* 0x040fe40000000000 */
[----:B------:R-:W-:Y:S01]  /*00d0*/  VIADD R3, R0, 0x75bcd15 ;  /* 0x075bcd1500037836 */ /* 0x000fe20000000000 */
[----:B------:R1:W-:Y:S04]  /*00e0*/  STL.64 [R1+0x10], R4 ;  /* 0x0000100401007387 */ /* 0x0003e80000100a00 */
[----:B------:R1:W-:Y:S04]  /*00f0*/  STL.64 [R1+0x8], R6 ;  /* 0x0000080601007387 */ /* 0x0003e80000100a00 */
[----:B------:R1:W-:Y:S01]  /*0100*/  STL.64 [R1], R2 ;  /* 0x0000000201007387 */ /* 0x0003e20000100a00 */
[----:B0-----:R-:W-:Y:S05]  /*0110*/  @!P0 BRA `(.L_x_1) ;  /* 0x0000002400348947 */ /* 0x001fea0003800000 */
[----:B------:R-:W-:Y:S02]  /*0120*/  IMAD.MOV.U32 R10, RZ, RZ, RZ ;  /* 0x000000ffff0a7224 */ /* 0x000fe400078e00ff */
[----:B-1----:R-:W-:-:S07]  /*0130*/  IMAD.MOV.U32 R2, RZ, RZ, RZ ;  /* 0x000000ffff027224 */ /* 0x002fce00078e00ff */
.L_x_10:
[----:B------:R-:W-:Y:S01]  /*0140*/  LOP3.LUT R0, R11, 0x3, RZ, 0xc0, !PT ;  /* 0x000000030b007812 */ /* 0x000fe200078ec0ff */
[----:B------:R-:W-:Y:S03]  /*0150*/  BSSY.RECONVERGENT B1, `(.L_x_2) ;  /* 0x0000243000017945 */ /* 0x000fe60003800200 */
[----:B------:R-:W-:-:S04]  /*0160*/  ISETP.NE.U32.AND P0, PT, R0, RZ, PT ;  /* 0x000000ff0000720c */ /* 0x000fc80003f05070 */
[----:B------:R-:W-:-:S13]  /*0170*/  ISETP.NE.AND.EX P0, PT, RZ, RZ, PT, P0 ;  /* 0x000000ffff00720c */ /* 0x000fda0003f05300 */
[----:B0-----:R-:W-:Y:S05]  /*0180*/  @!P0 BRA `(.L_x_3) ;  /* 0x0000002000fc8947 */ /* 0x001fea0003800000 */
[----:B------:R-:W0:Y:S01]  /*0190*/  LDC.64 R8, c[0x4][RZ] ;  /* 0x01000000ff087b82 */ /* 0x000e220000000a00 */
[----:B------:R-:W-:Y:S01]  /*01a0*/  IMAD.MOV.U32 R0, RZ, RZ, RZ ;  /* 0x000000ffff007224 */ /* 0x000fe200078e00ff */
[----:B------:R-:W-:Y:S02]  /*01b0*/  CS2R R4, SRZ ;  /* 0x0000000000047805 */ /* 0x000fe4000001ff00 */
[----:B------:R-:W-:Y:S01]  /*01c0*/  CS2R R6, SRZ ;  /* 0x0000000000067805 */ /* 0x000fe2000001ff00 */
[----:B------:R-:W-:Y:S02]  /*01d0*/  IMAD.MOV.U32 R3, RZ, RZ, RZ ;  /* 0x000000ffff037224 */ /* 0x000fe400078e00ff */
[----:B0-----:R-:W-:-:S07]  /*01e0*/  IMAD.WIDE.U32 R8, R10, 0xc80, R8 ;  /* 0x00000c800a087825 */ /* 0x001fce00078e0008 */
.L_x_5:
[----:B------:R-:W-:-:S06]  /*01f0*/  IMAD R14, R0, 0x4, R1 ;  /* 0x00000004000e7824 */ /* 0x000fcc00078e0201 */
[----:B------:R-:W5:Y:S01]  /*0200*/  LDL R14, [R14+0x4] ;  /* 0x000004000e0e7983 */ /* 0x000f620000100800 */
[----:B------:R-:W-:Y:S01]  /*0210*/  IMAD.SHL.U32 R15, R0, 0x20, RZ ;  /* 0x00000020000f7824 */ /* 0x000fe200078e00ff */
[----:B------:R-:W-:-:S06]  /*0220*/  UMOV UR4, URZ ;  /* 0x000000ff00047c82 */ /* 0x000fcc0008000000 */
.L_x_4:
[----:B-----5:R-:W-:Y:S01]  /*0230*/  SHF.R.U32.HI R22, RZ, UR4, R14 ;  /* 0x00000004ff167c19 */ /* 0x020fe2000801160e */
[----:B------:R-:W-:-:S03]  /*0240*/  VIADD R12, R15, UR4 ;  /* 0x000000040f0c7c36 */ /* 0x000fc60008000000 */
[----:B------:R-:W-:-:S04]  /*0250*/  LOP3.LUT R13, R22, 0x1, RZ, 0xc0, !PT ;  /* 0x00000001160d7812 */ /* 0x000fc800078ec0ff */
[----:B------:R-:W-:Y:S01]  /*0260*/  ISETP.NE.U32.AND P0, PT, R13, 0x1, PT ;  /* 0x000000010d00780c */ /* 0x000fe20003f05070 */
[----:B------:R-:W-:-:S03]  /*0270*/  IMAD R13, R12, 0x5, RZ ;  /* 0x000000050c0d7824 */ /* 0x000fc600078e02ff */
[----:B------:R-:W-:Y:S01]  /*0280*/  R2P PR, R22, 0x7e ;  /* 0x0000007e16007804 */ /* 0x000fe20000000000 */
[----:B------:R-:W-:-:S08]  /*0290*/  IMAD.WIDE.U32 R12, R13, 0x4, R8 ;  /* 0x000000040d0c7825 */ /* 0x000fd000078e0008 */
[----:B------:R-:W2:Y:S04]  /*02a0*/  @!P0 LDG.E R16, desc[UR6][R12.64+0x10] ;  /* 0x000010060c108981 */ /* 0x000ea8000c1e1900 */
[----:B------:R-:W3:Y:S04]  /*02b0*/  @P1 LDG.E R18, desc[UR6][R12.64+0x24] ;  /* 0x000024060c121981 */ /* 0x000ee8000c1e1900 */
[----:B------:R-:W4:Y:S04]  /*02c0*/  @P2 LDG.E R20, desc[UR6][R12.64+0x38] ;  /* 0x000038060c142981 */ /* 0x000f28000c1e1900 */
[----:B------:R-:W4:Y:S04]  /*02d0*/  @P3 LDG.E R24, desc[UR6][R12.64+0x4c] ;  /* 0x00004c060c183981 */ /* 0x000f28000c1e1900 */
[----:B------:R-:W4:Y:S04]  /*02e0*/  @P4 LDG.E R26, desc[UR6][R12.64+0x60] ;  /* 0x000060060c1a4981 */ /* 0x000f28000c1e1900 */
[----:B------:R-:W4:Y:S04]  /*02f0*/  @!P0 LDG.E R17, desc[UR6][R12.64+0x4] ;  /* 0x000004060c118981 */ /* 0x000f28000c1e1900 */
[----:B------:R-:W4:Y:S04]  /*0300*/  @!P0 LDG.E R19, desc[UR6][R12.64+0xc] ;  /* 0x00000c060c138981 */ /* 0x000f28000c1e1900 */
[----:B------:R-:W4:Y:S04]  /*0310*/  @P1 LDG.E R21, desc[UR6][R12.64+0x18] ;  /* 0x000018060c151981 */ /* 0x000f28000c1e1900 */
[----:B------:R-:W4:Y:S04]  /*0320*/  @P3 LDG.E R23, desc[UR6][R12.64+0x40] ;  /* 0x000040060c173981 */ /* 0x000f28000c1e1900 */
[----:B------:R-:W4:Y:S04]  /*0330*/  @P5 LDG.E R25, desc[UR6][R12.64+0x70] ;  /* 0x000070060c195981 */ /* 0x000f28000c1e1900 */
[----:B------:R-:W4:Y:S01]  /*0340*/  @P6 LDG.E R28, desc[UR6][R12.64+0x88] ;  /* 0x000088060c1c6981 */ /* 0x000f22000c1e1900 */
[----:B--2---:R-:W-:-:S03]  /*0350*/  @!P0 LOP3.LUT R5, R5, R16, RZ, 0x3c, !PT ;  /* 0x0000001005058212 */ /* 0x004fc600078e3cff */
[----:B------:R-:W2:Y:S01]  /*0360*/  @!P0 LDG.E R16, desc[UR6][R12.64] ;  /* 0x000000060c108981 */ /* 0x000ea2000c1e1900 */
[----:B---3--:R-:W-:-:S03]  /*0370*/  @P1 LOP3.LUT R5, R5, R18, RZ, 0x3c, !PT ;  /* 0x0000001205051212 */ /* 0x008fc600078e3cff */
[----:B------:R-:W3:Y:S01]  /*0380*/  @!P0 LDG.E R18, desc[UR6][R12.64+0x8] ;  /* 0x000008060c128981 */ /* 0x000ee2000c1e1900 */
[----:B----4-:R-:W-:-:S03]  /*0390*/  @P2 LOP3.LUT R5, R5, R20, RZ, 0x3c, !PT ;  /* 0x0000001405052212 */ /* 0x010fc600078e3cff */
[----:B------:R-:W4:Y:S01]  /*03a0*/  @P1 LDG.E R20, desc[UR6][R12.64+0x14] ;  /* 0x000014060c141981 */ /* 0x000f22000c1e1900 */
[----:B------:R-:W-:-:S03]  /*03b0*/  @P3 LOP3.LUT R5, R5, R24, RZ, 0x3c, !PT ;  /* 0x0000001805053212 */ /* 0x000fc600078e3cff */
[----:B------:R-:W4:Y:S01]  /*03c0*/  @P5 LDG.E R24, desc[UR6][R12.64+0x74] ;  /* 0x000074060c185981 */ /* 0x000f22000c1e1900 */
[----:B------:R-:W-:-:S03]  /*03d0*/  @P4 LOP3.LUT R5, R5, R26, RZ, 0x3c, !PT ;  /* 0x0000001a05054212 */ /* 0x000fc600078e3cff */
[----:B------:R-:W4:Y:S01]  /*03e0*/  @P3 LDG.E R26, desc[UR6][R12.64+0x44] ;  /* 0x000044060c1a3981 */ /* 0x000f22000c1e1900 */
[----:B------:R-:W-:-:S03]  /*03f0*/  @!P0 LOP3.LUT R6, R6, R17, RZ, 0x3c, !PT ;  /* 0x0000001106068212 */ /* 0x000fc600078e3cff */
[----:B------:R-:W4:Y:S01]  /*0400*/  @P1 LDG.E R17, desc[UR6][R12.64+0x20] ;  /* 0x000020060c111981 */ /* 0x000f22000c1e1900 */
[----:B------:R-:W-:-:S03]  /*0410*/  @!P0 LOP3.LUT R4, R4, R19, RZ, 0x3c, !PT ;  /* 0x0000001304048212 */ /* 0x000fc600078e3cff */
[----:B------:R-:W4:Y:S01]  /*0420*/  @P2 LDG.E R19, desc[UR6][R12.64+0x2c] ;  /* 0x00002c060c132981 */ /* 0x000f22000c1e1900 */
[----:B------:R-:W-:-:S03]  /*0430*/  @P1 LOP3.LUT R6, R6, R21, RZ, 0x3c, !PT ;  /* 0x0000001506061212 */ /* 0x000fc600078e3cff */
[----:B------:R-:W4:Y:S01]  /*0440*/  @P2 LDG.E R21, desc[UR6][R12.64+0x34] ;  /* 0x000034060c152981 */ /* 0x000f22000c1e1900 */
[----:B--2---:R-:W-:-:S03]  /*0450*/  @!P0 LOP3.LUT R3, R3, R16, RZ, 0x3c, !PT ;  /* 0x0000001003038212 */ /* 0x004fc600078e3cff */
[----:B------:R-:W2:Y:S01]  /*0460*/  @P1 LDG.E R16, desc[UR6][R12.64+0x1c] ;  /* 0x00001c060c101981 */ /* 0x000ea2000c1e1900 */
[----:B---3--:R-:W-:-:S03]  /*0470*/  @!P0 LOP3.LUT R7, R7, R18, RZ, 0x3c, !PT ;  /* 0x0000001207078212 */ /* 0x008fc600078e3cff */
[----:B------:R-:W3:Y:S01]  /*0480*/  @P2 LDG.E R18, desc[UR6][R12.64+0x28] ;  /* 0x000028060c122981 */ /* 0x000ee2000c1e1900 */
[----:B----4-:R-:W-:-:S03]  /*0490*/  @P1 LOP3.LUT R3, R3, R20, RZ, 0x3c, !PT ;  /* 0x0000001403031212 */ /* 0x010fc600078e3cff */
[----:B------:R-:W4:Y:S01]  /*04a0*/  @P2 LDG.E R20, desc[UR6][R12.64+0x30] ;  /* 0x000030060c142981 */ /* 0x000f22000c1e1900 */
[----:B------:R-:W-:-:S03]  /*04b0*/  @P5 LOP3.LUT R5, R5, R24, RZ, 0x3c, !PT ;  /* 0x0000001805055212 */ /* 0x000fc600078e3cff */
[----:B------:R-:W4:Y:S01]  /*04c0*/  @P3 LDG.E R24, desc[UR6][R12.64+0x3c] ;  /* 0x00003c060c183981 */ /* 0x000f22000c1e1900 */
[----:B------:R-:W-:-:S03]  /*04d0*/  @P1 LOP3.LUT R4, R4, R17, RZ, 0x3c, !PT ;  /* 0x0000001104041212 */ /* 0x000fc600078e3cff */
[----:B------:R-:W4:Y:S01]  /*04e0*/  @P3 LDG.E R17, desc[UR6][R12.64+0x48] ;  /* 0x000048060c113981 */ /* 0x000f22000c1e1900 */
[----:B------:R-:W-:-:S03]  /*04f0*/  @P2 LOP3.LUT R6, R6, R19, RZ, 0x3c, !PT ;  /* 0x0000001306062212 */ /* 0x000fc600078e3cff */
[----:B------:R-:W4:Y:S01]  /*0500*/  @P4 LDG.E R19, desc[UR6][R12.64+0x54] ;  /* 0x000054060c134981 */ /* 0x000f22000c1e1900 */
[----:B------:R-:W-:Y:S02]  /*0510*/  @P2 LOP3.LUT R4, R4, R21, RZ, 0x3c, !PT ;  /* 0x0000001504042212 */ /* 0x000fe400078e3cff */
[----:B------:R-:W-:Y:S01]  /*0520*/  @P3 LOP3.LUT R6, R6, R23, RZ, 0x3c, !PT ;  /* 0x0000001706063212 */ /* 0x000fe200078e3cff */
[----:B------:R-:W4:Y:S04]  /*0530*/  @P4 LDG.E R21, desc[UR6][R12.64+0x5c] ;  /* 0x00005c060c154981 */ /* 0x000f28000c1e1900 */
[----:B------:R-:W4:Y:S01]  /*0540*/  @P5 LDG.E R23, desc[UR6][R12.64+0x68] ;  /* 0x000068060c175981 */ /* 0x000f22000c1e1900 */
[----:B--2---:R-:W-:-:S03]  /*0550*/  @P1 LOP3.LUT R7, R7, R16, RZ, 0x3c, !PT ;  /* 0x0000001007071212 */ /* 0x004fc600078e3cff */
[----:B------:R-:W2:Y:S01]  /*0560*/  @P4 LDG.E R16, desc[UR6][R12.64+0x50] ;  /* 0x000050060c104981 */ /* 0x000ea2000c1e1900 */
[----:B---3--:R-:W-:-:S03]  /*0570*/  @P2 LOP3.LUT R3, R3, R18, RZ, 0x3c, !PT ;  /* 0x0000001203032212 */ /* 0x008fc600078e3cff */
[----:B------:R-:W3:Y:S01]  /*0580*/  @P4 LDG.E R18, desc[UR6][R12.64+0x58] ;  /* 0x000058060c124981 */ /* 0x000ee2000c1e1900 */
[----:B----4-:R-:W-:-:S03]  /*0590*/  @P2 LOP3.LUT R7, R7, R20, RZ, 0x3c, !PT ;  /* 0x0000001407072212 */ /* 0x010fc600078e3cff */
[----:B------:R-:W4:Y:S01]  /*05a0*/  @P5 LDG.E R20, desc[UR6][R12.64+0x64] ;  /* 0x000064060c145981 */ /* 0x000f22000c1e1900 */
[----:B------:R-:W-:-:S03]  /*05b0*/  @P3 LOP3.LUT R3, R3, R24, RZ, 0x3c, !PT ;  /* 0x0000001803033212 */ /* 0x000fc600078e3cff */
[----:B------:R-:W4:Y:S01]  /*05c0*/  @P5 LDG.E R24, desc[UR6][R12.64+0x6c] ;  /* 0x00006c060c185981 */ /* 0x000f22000c1e1900 */
[----:B------:R-:W-:Y:S02]  /*05d0*/  LOP3.LUT P0, RZ, R22, 0x80, RZ, 0xc0, !PT ;  /* 0x0000008016ff7812 */ /* 0x000fe4000780c0ff */
[----:B------:R-:W-:Y:S02]  /*05e0*/  @P3 LOP3.LUT R7, R7, R26, RZ, 0x3c, !PT ;  /* 0x0000001a07073212 */ /* 0x000fe400078e3cff */
[----:B------:R-:W-:Y:S02]  /*05f0*/  @P3 LOP3.LUT R4, R4, R17, RZ, 0x3c, !PT ;  /* 0x0000001104043212 */ /* 0x000fe400078e3cff */
[----:B------:R-:W4:Y:S01]  /*0600*/  @P6 LDG.E R17, desc[UR6][R12.64+0x7c] ;  /* 0x00007c060c116981 */ /* 0x000f22000c1e1900 */
[----:B------:R-:W-:-:S03]  /*0610*/  @P4 LOP3.LUT R6, R6, R19, RZ, 0x3c, !PT ;  /* 0x0000001306064212 */ /* 0x000fc600078e3cff */
[----:B------:R-:W4:Y:S01]  /*0620*/  @P6 LDG.E R19, desc[UR6][R12.64+0x84] ;  /* 0x000084060c136981 */ /* 0x000f22000c1e1900 */
[----:B------:R-:W-:-:S03]  /*0630*/  @P4 LOP3.LUT R4, R4, R21, RZ, 0x3c, !PT ;  /* 0x0000001504044212 */ /* 0x000fc600078e3cff */
[----:B------:R-:W4:Y:S01]  /*0640*/  @P0 LDG.E R26, desc[UR6][R12.64+0x9c] ;  /* 0x00009c060c1a0981 */ /* 0x000f22000c1e1900 */
[----:B------:R-:W-:-:S03]  /*0650*/  @P5 LOP3.LUT R6, R6, R23, RZ, 0x3c, !PT ;  /* 0x0000001706065212 */ /* 0x000fc600078e3cff */
        /* <DEDUP_REMOVED lines=10> */
[----:B------:R-:W-:Y:S02]  /*0700*/  @P5 LOP3.LUT R4, R4, R25, RZ, 0x3c, !PT ;  /* 0x0000001904045212 */ /* 0x000fe400078e3cff */
[----:B------:R-:W-:Y:S02]  /*0710*/  @P6 LOP3.LUT R5, R5, R28, RZ, 0x3c, !PT ;  /* 0x0000001c05056212 */ /* 0x000fe400078e3cff */
[----:B------:R-:W-:Y:S02]  /*0720*/  @P6 LOP3.LUT R6, R6, R17, RZ, 0x3c, !PT ;  /* 0x0000001106066212 */ /* 0x000fe400078e3cff */
[----:B------:R-:W-:Y:S02]  /*0730*/  @P6 LOP3.LUT R4, R4, R19, RZ, 0x3c, !PT ;  /* 0x0000001304046212 */ /* 0x000fe400078e3cff */
[----:B------:R-:W-:Y:S02]  /*0740*/  @P0 LOP3.LUT R5, R5, R26, RZ, 0x3c, !PT ;  /* 0x0000001a05050212 */ /* 0x000fe400078e3cff */
[----:B------:R-:W-:-:S02]  /*0750*/  @P0 LOP3.LUT R6, R6, R21, RZ, 0x3c, !PT ;  /* 0x0000001506060212 */ /* 0x000fc400078e3cff */
[----:B------:R-:W-:Y:S02]  /*0760*/  @P0 LOP3.LUT R4, R4, R23, RZ, 0x3c, !PT ;  /* 0x0000001704040212 */ /* 0x000fe400078e3cff */
[----:B--2---:R-:W-:Y:S02]  /*0770*/  @P6 LOP3.LUT R3, R3, R16, RZ, 0x3c, !PT ;  /* 0x0000001003036212 */ /* 0x004fe400078e3cff */
[----:B---3--:R-:W-:Y:S02]  /*0780*/  @P6 LOP3.LUT R7, R7, R18, RZ, 0x3c, !PT ;  /* 0x0000001207076212 */ /* 0x008fe400078e3cff */
[----:B----4-:R-:W-:Y:S02]  /*0790*/  @P0 LOP3.LUT R3, R3, R20, RZ, 0x3c, !PT ;  /* 0x0000001403030212 */ /* 0x010fe400078e3cff */
[----:B------:R-:W-:Y:S02]  /*07a0*/  @P0 LOP3.LUT R7, R7, R24, RZ, 0x3c, !PT ;  /* 0x0000001807070212 */ /* 0x000fe400078e3cff */
[----:B------:R-:W-:-:S13]  /*07b0*/  R2P PR, R22.B1, 0x7f ;  /* 0x0000007f16007804 */ /* 0x000fda0000001000 */
[----:B------:R-:W2:Y:S04]  /*07c0*/  @P0 LDG.E R18, desc[UR6][R12.64+0xa0] ;  /* 0x0000a0060c120981 */ /* 0x000ea8000c1e1900 */
[----:B------:R-:W3:Y:S04]  /*07d0*/  @P0 LDG.E R19, desc[UR6][R12.64+0xa4] ;  /* 0x0000a4060c130981 */ /* 0x000ee8000c1e1900 */
[----:B------:R-:W4:Y:S04]  /*07e0*/  @P0 LDG.E R20, desc[UR6][R12.64+0xa8] ;  /* 0x0000a8060c140981 */ /* 0x000f28000c1e1900 */
[----:B------:R-:W4:Y:S04]  /*07f0*/  @P0 LDG.E R21, desc[UR6][R12.64+0xac] ;  /* 0x0000ac060c150981 */ /* 0x000f28000c1e1900 */
[----:B------:R-:W4:Y:S04]  /*0800*/  @P0 LDG.E R24, desc[UR6][R12.64+0xb0] ;  /* 0x0000b0060c180981 */ /* 0x000f28000c1e1900 */
[----:B------:R-:W4:Y:S04]  /*0810*/  @P1 LDG.E R16, desc[UR6][R12.64+0xbc] ;  /* 0x0000bc060c101981 */ /* 0x000f28000c1e1900 */
[----:B------:R-:W4:Y:S04]  /*0820*/  @P1 LDG.E R26, desc[UR6][R12.64+0xb4] ;  /* 0x0000b4060c1a1981 */ /* 0x000f28000c1e1900 */
        /* <DEDUP_REMOVED lines=11> */
[----:B------:R-:W-:Y:S01]  /*08e0*/  LOP3.LUT P0, RZ, R22, 0x8000, RZ, 0xc0, !PT ;  /* 0x0000800016ff7812 */ /* 0x000fe2000780c0ff */
[----:B------:R-:W4:Y:S01]  /*08f0*/  @P2 LDG.E R24, desc[UR6][R12.64+0xd8] ;  /* 0x0000d8060c182981 */ /* 0x000f22000c1e1900 */
[----:B------:R-:W-:-:S03]  /*0900*/  @P1 LOP3.LUT R7, R7, R16, RZ, 0x3c, !PT ;  /* 0x0000001007071212 */ /* 0x000fc600078e3cff */
[----:B------:R-:W4:Y:S01]  /*0910*/  @P2 LDG.E R22, desc[UR6][R12.64+0xd0] ;  /* 0x0000d0060c162981 */ /* 0x000f22000c1e1900 */
[----:B------:R-:W-:-:S03]  /*0920*/  @P1 LOP3.LUT R3, R3, R26, RZ, 0x3c, !PT ;  /* 0x0000001a03031212 */ /* 0x000fc600078e3cff */
[----:B------:R-:W4:Y:S01]  /*0930*/  @P3 LDG.E R16, desc[UR6][R12.64+0xe4] ;  /* 0x0000e4060c103981 */ /* 0x000f22000c1e1900 */
[----:B------:R-:W-:-:S03]  /*0940*/  @P1 LOP3.LUT R6, R6, R23, RZ, 0x3c, !PT ;  /* 0x0000001706061212 */ /* 0x000fc600078e3cff */
[----:B------:R-:W4:Y:S01]  /*0950*/  @P3 LDG.E R26, desc[UR6][R12.64+0xdc] ;  /* 0x0000dc060c1a3981 */ /* 0x000f22000c1e1900 */
[----:B------:R-:W-:-:S03]  /*0960*/  @P1 LOP3.LUT R4, R4, R17, RZ, 0x3c, !PT ;  /* 0x0000001104041212 */ /* 0x000fc600078e3cff */
        /* <DEDUP_REMOVED lines=43> */
[----:B------:R-:W-:-:S04]  /*0c20*/  UIADD3 UR4, UPT, UPT, UR4, 0x10, URZ ;  /* 0x0000001004047890 */ /* 0x000fc8000fffe0ff */
[----:B------:R-:W-:Y:S01]  /*0c30*/  UISETP.NE.AND UP0, UPT, UR4, 0x20, UPT ;  /* 0x000000200400788c */ /* 0x000fe2000bf05270 */
[----:B--2---:R-:W-:Y:S02]  /*0c40*/  @P5 LOP3.LUT R5, R5, R18, RZ, 0x3c, !PT ;  /* 0x0000001205055212 */ /* 0x004fe400078e3cff */
[----:B---3--:R-:W-:Y:S02]  /*0c50*/  @P6 LOP3.LUT R6, R6, R19, RZ, 0x3c, !PT ;  /* 0x0000001306066212 */ /* 0x008fe400078e3cff */
[----:B----4-:R-:W-:Y:S02]  /*0c60*/  @P6 LOP3.LUT R3, R3, R20, RZ, 0x3c, !PT ;  /* 0x0000001403036212 */ /* 0x010fe400078e3cff */
[----:B------:R-:W-:Y:S02]  /*0c70*/  @P6 LOP3.LUT R4, R4, R21, RZ, 0x3c, !PT ;  /* 0x0000001504046212 */ /* 0x000fe400078e3cff */
[----:B------:R-:W-:Y:S02]  /*0c80*/  @P6 LOP3.LUT R7, R7, R22, RZ, 0x3c, !PT ;  /* 0x0000001607076212 */ /* 0x000fe400078e3cff */
[----:B------:R-:W-:-:S02]  /*0c90*/  @P6 LOP3.LUT R5, R5, R16, RZ, 0x3c, !PT ;  /* 0x0000001005056212 */ /* 0x000fc400078e3cff */
[----:B------:R-:W-:Y:S02]  /*0ca0*/  @P0 LOP3.LUT R3, R3, R24, RZ, 0x3c, !PT ;  /* 0x0000001803030212 */ /* 0x000fe400078e3cff */
[----:B------:R-:W-:Y:S02]  /*0cb0*/  @P0 LOP3.LUT R5, R5, R28, RZ, 0x3c, !PT ;  /* 0x0000001c05050212 */ /* 0x000fe400078e3cff */
[----:B------:R-:W-:Y:S02]  /*0cc0*/  @P0 LOP3.LUT R7, R7, R26, RZ, 0x3c, !PT ;  /* 0x0000001a07070212 */ /* 0x000fe400078e3cff */
[----:B------:R-:W-:Y:S02]  /*0cd0*/  @P0 LOP3.LUT R4, R4, R23, RZ, 0x3c, !PT ;  /* 0x0000001704040212 */ /* 0x000fe400078e3cff */
[----:B------:R-:W-:Y:S01]  /*0ce0*/  @P0 LOP3.LUT R6, R6, R17, RZ, 0x3c, !PT ;  /* 0x0000001106060212 */ /* 0x000fe200078e3cff */
[----:B------:R-:W-:Y:S06]  /*0cf0*/  BRA.U UP0, `(.L_x_4) ;  /* 0xfffffff5004c7547 */ /* 0x000fec000b83ffff */
[----:B------:R-:W-:-:S05]  /*0d00*/  VIADD R0, R0, 0x1 ;  /* 0x0000000100007836 */ /* 0x000fca0000000000 */
[----:B------:R-:W-:-:S13]  /*0d10*/  ISETP.NE.AND P0, PT, R0, 0x5, PT ;  /* 0x000000050000780c */ /* 0x000fda0003f05270 */
[----:B------:R-:W-:Y:S05]  /*0d20*/  @P0 BRA `(.L_x_5) ;  /* 0xfffffff400300947 */ /* 0x000fea000383ffff */
[----:B------:R-:W-:Y:S01]  /*0d30*/  LOP3.LUT R0, R11, 0x3, RZ, 0xc0, !PT ;  /* 0x000000030b007812 */ /* 0x000fe200078ec0ff */
[----:B------:R0:W-:Y:S03]  /*0d40*/  STL.64 [R1+0x8], R6 ;  /* 0x0000080601007387 */ /* 0x0001e60000100a00 */
[----:B------:R-:W-:Y:S01]  /*0d50*/  ISETP.NE.U32.AND P0, PT, R0, 0x1, PT ;  /* 0x000000010000780c */ /* 0x000fe20003f05070 */
[----:B------:R0:W-:Y:S03]  /*0d60*/  STL.64 [R1+0x10], R4 ;  /* 0x0000100401007387 */ /* 0x0001e60000100a00 */
[----:B------:R-:W-:Y:S01]  /*0d70*/  ISETP.NE.AND.EX P0, PT, RZ, RZ, PT, P0 ;  /* 0x000000ffff00720c */ /* 0x000fe20003f05300 */
[----:B------:R0:W-:-:S12]  /*0d80*/  STL [R1+0x4], R3 ;  /* 0x0000040301007387 */ /* 0x0001d80000100800 */
[----:B0-----:R-:W-:Y:S05]  /*0d90*/  @!P0 BRA `(.L_x_3) ;  /* 0x0000001400f88947 */ /* 0x001fea0003800000 */
[----:B------:R-:W-:Y:S01]  /*0da0*/  UMOV UR4, URZ ;  /* 0x000000ff00047c82 */ /* 0x000fe20008000000 */
[----:B------:R-:W-:Y:S01]  /*0db0*/  IMAD.MOV.U32 R0, RZ, RZ, RZ ;  /* 0x000000ffff007224 */ /* 0x000fe200078e00ff */
[----:B------:R-:W-:Y:S01]  /*0dc0*/  CS2R R6, SRZ ;  /* 0x0000000000067805 */ /* 0x000fe2000001ff00 */
[----:B------:R-:W-:Y:S02]  /*0dd0*/  IMAD.MOV.U32 R4, RZ, RZ, RZ ;  /* 0x000000ffff047224 */ /* 0x000fe400078e00ff */
[----:B------:R-:W-:Y:S02]  /*0de0*/  IMAD.MOV.U32 R3, RZ, RZ, RZ ;  /* 0x000000ffff037224 */ /* 0x000fe400078e00ff */
[----:B------:R-:W-:-:S07]  /*0df0*/  IMAD.U32 R5, RZ, RZ, UR4 ;  /* 0x00000004ff057e24 */ /* 0x000fce000f8e00ff */
.L_x_7:
[----:B------:R-:W-:-:S06]  /*0e00*/  IMAD R14, R0, 0x4, R1 ;  /* 0x00000004000e7824 */ /* 0x000fcc00078e0201 */
[----:B------:R-:W5:Y:S01]  /*0e10*/  LDL R14, [R14+0x4] ;  /* 0x000004000e0e7983 */ /* 0x000f620000100800 */
[----:B------:R-:W-:Y:S01]  /*0e20*/  IMAD.SHL.U32 R15, R0, 0x20, RZ ;  /* 0x00000020000f7824 */ /* 0x000fe200078e00ff */
[----:B------:R-:W-:-:S06]  /*0e30*/  UMOV UR4, URZ ;  /* 0x000000ff00047c82 */ /* 0x000fcc0008000000 */
.L_x_6:
        /* <DEDUP_REMOVED lines=179> */
[----:B------:R0:W-:Y:S03]  /*1970*/  STL [R1+0x4], R3 ;  /* 0x0000040301007387 */ /* 0x0001e60000100800 */
[----:B------:R-:W-:Y:S01]  /*1980*/  ISETP.NE.AND.EX P0, PT, RZ, RZ, PT, P0 ;  /* 0x000000ffff00720c */ /* 0x000fe20003f05300 */
[----:B------:R0:W-:-:S12]  /*1990*/  STL.64 [R1+0x10], R4 ;  /* 0x0000100401007387 */ /* 0x0001d80000100a00 */
[----:B0-----:R-:W-:Y:S05]  /*19a0*/  @P0 BRA `(.L_x_3) ;  /* 0x0000000800f40947 */ /* 0x001fea0003800000 */
[----:B------:R-:W-:Y:S01]  /*19b0*/  UMOV UR4, URZ ;  /* 0x000000ff00047c82 */ /* 0x000fe20008000000 */
[----:B------:R-:W-:Y:S01]  /*19c0*/  IMAD.MOV.U32 R0, RZ, RZ, RZ ;  /* 0x000000ffff007224 */ /* 0x000fe200078e00ff */
[----:B------:R-:W-:Y:S01]  /*19d0*/  CS2R R6, SRZ ;  /* 0x0000000000067805 */ /* 0x000fe2000001ff00 */
[----:B------:R-:W-:Y:S02]  /*19e0*/  IMAD.MOV.U32 R4, RZ, RZ, RZ ;  /* 0x000000ffff047224 */ /* 0x000fe400078e00ff */
[----:B------:R-:W-:Y:S02]  /*19f0*/  IMAD.MOV.U32 R3, RZ, RZ, RZ ;  /* 0x000000ffff037224 */ /* 0x000fe400078e00ff */
[----:B------:R-:W-:-:S07]  /*1a00*/  IMAD.U32 R5, RZ, RZ, UR4 ;  /* 0x00000004ff057e24 */ /* 0x000fce000f8e00ff */
.L_x_9:
[----:B------:R-:W-:-:S06]  /*1a10*/  IMAD R14, R0, 0x4, R1 ;  /* 0x00000004000e7824 */ /* 0x000fcc00078e0201 */
[----:B------:R-:W5:Y:S01]  /*1a20*/  LDL R14, [R14+0x4] ;  /* 0x000004000e0e7983 */ /* 0x000f620000100800 */
[----:B------:R-:W-:Y:S01]  /*1a30*/  IMAD.SHL.U32 R15, R0, 0x20, RZ ;  /* 0x00000020000f7824 */ /* 0x000fe200078e00ff */
[----:B------:R-:W-:-:S06]  /*1a40*/  UMOV UR4, URZ ;  /* 0x000000ff00047c82 */ /* 0x000fcc0008000000 */
.L_x_8:
        /* <DEDUP_REMOVED lines=176> */
[----:B------:R0:W-:Y:S04]  /*2550*/  STL.64 [R1+0x8], R6 ;  /* 0x0000080601007387 */ /* 0x0001e80000100a00 */
[----:B------:R0:W-:Y:S04]  /*2560*/  STL [R1+0x4], R3 ;  /* 0x0000040301007387 */ /* 0x0001e80000100800 */
[----:B------:R0:W-:Y:S02]  /*2570*/  STL.64 [R1+0x10], R4 ;  /* 0x0000100401007387 */ /* 0x0001e40000100a00 */
.L_x_3:
[----:B------:R-:W-:Y:S05]  /*2580*/  BSYNC.RECONVERGENT B1 ;  /* 0x0000000000017941 */ /* 0x000fea0003800200 */
.L_x_2:
[C---:B------:R-:W-:Y:S01]  /*2590*/  ISETP.GT.U32.AND P0, PT, R11.reuse, 0x3, PT ;  /* 0x000000030b00780c */ /* 0x040fe20003f04070 */
[----:B------:R-:W-:Y:S01]  /*25a0*/  VIADD R10, R10, 0x1 ;  /* 0x000000010a0a7836 */ /* 0x000fe20000000000 */
[--C-:B------:R-:W-:Y:S02]  /*25b0*/  SHF.R.U64 R11, R11, 0x2, R2.reuse ;  /* 0x000000020b0b7819 */ /* 0x100fe40000001202 */
[----:B------:R-:W-:Y:S02]  /*25c0*/  ISETP.GT.U32.AND.EX P0, PT, R2, RZ, PT, P0 ;  /* 0x000000ff0200720c */ /* 0x000fe40003f04100 */
[----:B------:R-:W-:-:S11]  /*25d0*/  SHF.R.U32.HI R2, RZ, 0x2, R2 ;  /* 0x00000002ff027819 */ /* 0x000fd60000011602 */
[----:B------:R-:W-:Y:S05]  /*25e0*/  @P0 BRA `(.L_x_10) ;  /* 0xffffffd800d40947 */ /* 0x000fea000383ffff */
.L_x_1:
[----:B------:R-:W-:Y:S05]  /*25f0*/  BSYNC.RECONVERGENT B0 ;  /* 0x0000000000007941 */ /* 0x000fea0003800200 */
.L_x_0:
[----:B01----:R-:W0:Y:S01]  /*2600*/  S2R R7, SR_TID.X ;  /* 0x0000000000077919 */ /* 0x003e220000002100 */
[----:B------:R-:W-:Y:S01]  /*2610*/  SHF.R.U32.HI R0, RZ, 0x2, R3 ;  /* 0x00000002ff007819 */ /* 0x000fe20000011603 */
[----:B------:R-:W1:Y:S01]  /*2620*/  LDCU.64 UR4, c[0x0][0x380] ;  /* 0x00007000ff0477ac */ /* 0x000e620008000a00 */
[----:B------:R-:W2:Y:S02]  /*2630*/  S2R R4, SR_CTAID.X ;  /* 0x0000000000047919 */ /* 0x000ea40000002500 */
[----:B------:R-:W-:Y:S01]  /*2640*/  LOP3.LUT R0, R0, R3, RZ, 0x3c, !PT ;  /* 0x0000000300007212 */ /* 0x000fe200078e3cff */
[----:B------:R-:W-:-:S04]  /*2650*/  IMAD.SHL.U32 R3, R5, 0x10, RZ ;  /* 0x0000001005037824 */ /* 0x000fc800078e00ff */
[----:B------:R-:W-:-:S05]  /*2660*/  IMAD.SHL.U32 R2, R0, 0x2, RZ ;  /* 0x0000000200027824 */ /* 0x000fca00078e00ff */
[----:B------:R-:W-:-:S04]  /*2670*/  LOP3.LUT R2, R0, R2, R3, 0x96, !PT ;  /* 0x0000000200027212 */ /* 0x000fc800078e9603 */
[----:B------:R-:W-:Y:S02]  /*2680*/  LOP3.LUT R2, R2, R5, RZ, 0x3c, !PT ;  /* 0x0000000502027212 */ /* 0x000fe400078e3cff */
[C---:B0-----:R-:W-:Y:S01]  /*2690*/  LOP3.LUT R6, R7.reuse, 0xaad26b49, RZ, 0x3c, !PT ;  /* 0xaad26b4907067812 */ /* 0x041fe200078e3cff */
[----:B--2---:R-:W-:-:S04]  /*26a0*/  IMAD R4, R7, 0x2710, R4 ;  /* 0x0000271007047824 */ /* 0x004fc800078e0204 */
[----:B------:R-:W-:Y:S02]  /*26b0*/  IMAD R3, R6, 0x4182bed5, RZ ;  /* 0x4182bed506037824 */ /* 0x000fe400078e02ff */
[----:B------:R-:W-:-:S03]  /*26c0*/  IMAD R5, R4, 0x32, RZ ;  /* 0x0000003204057824 */ /* 0x000fc600078e02ff */
[----:B------:R-:W-:-:S05]  /*26d0*/  IADD3 R0, PT, PT, R3, -0x26039c23, R2 ;  /* 0xd9fc63dd03007810 */ /* 0x000fca0007ffe002 */
[----:B------:R-:W-:-:S05]  /*26e0*/  IMAD.HI.U32 R2, R0, 0x431bde83, RZ ;  /* 0x431bde8300027827 */ /* 0x000fca00078e00ff */
[----:B------:R-:W-:Y:S02]  /*26f0*/  SHF.R.U32.HI R3, RZ, 0x11, R2 ;  /* 0x00000011ff037819 */ /* 0x000fe40000011602 */
[----:B-1----:R-:W-:-:S03]  /*2700*/  LEA R2, P0, R7, UR4, 0x2 ;  /* 0x0000000407027c11 */ /* 0x002fc6000f8010ff */
[----:B------:R-:W-:Y:S01]  /*2710*/  IMAD R0, R3, -0x7a120, R0 ;  /* 0xfff85ee003007824 */ /* 0x000fe200078e0200 */
[----:B------:R-:W-:-:S04]  /*2720*/  LEA.HI.X R3, R7, UR5, RZ, 0x2, P0 ;  /* 0x0000000507037c11 */ /* 0x000fc800080f14ff */
[----:B------:R-:W-:-:S05]  /*2730*/  IADD3 R5, PT, PT, R0, 0x1, R5 ;  /* 0x0000000100057810 */ /* 0x000fca0007ffe005 */
[----:B------:R-:W-:Y:S01]  /*2740*/  STG.E desc[UR6][R2.64], R5 ;  /* 0x0000000502007986 */ /* 0x000fe2000c101906 */
[----:B------:R-:W-:Y:S05]  /*2750*/  EXIT ;  /* 0x000000000000794d */ /* 0x000fea0003800000 */
.L_x_11:
[----:B------:R-:W-:-:S00]  /*2760*/  BRA `(.L_x_11) ;  /* 0xfffffffc00fc7947 */ /* 0x000fc0000383ffff */
[----:B------:R-:W-:-:S00]  /*2770*/  NOP ;  /* 0x0000000000007918 */ /* 0x000fc00000000000 */
        /* <DEDUP_REMOVED lines=8> */
.L_x_12:


//--------------------- .nv.global.init           --------------------------
	.section	.nv.global.init,"aw",@progbits
	.align	4
.nv.global.init:
	.type		mrg32k3aM1SubSeq,@object
	.size		mrg32k3aM1SubSeq,(mrg32k3aM2SubSeq - mrg32k3aM1SubSeq)
mrg32k3aM1SubSeq:
        /*0000*/ 	.byte	0x0b, 0xcc, 0xee, 0x04, 0x73, 0x29, 0x8b, 0x6f, 0xf6, 0x53, 0x03, 0xf6, 0x23, 0xf6, 0xea, 0xda
        /* <DEDUP_REMOVED lines=125> */
	.type		mrg32k3aM2SubSeq,@object
	.size		mrg32k3aM2SubSeq,(mrg32k3aM1 - mrg32k3aM2SubSeq)
mrg32k3aM2SubSeq:
        /* <DEDUP_REMOVED lines=126> */
	.type		mrg32k3aM1,@object
	.size		mrg32k3aM1,(mrg32k3aM1Seq - mrg32k3aM1)
mrg32k3aM1:
        /* <DEDUP_REMOVED lines=144> */
	.type		mrg32k3aM1Seq,@object
	.size		mrg32k3aM1Seq,(mrg32k3aM2 - mrg32k3aM1Seq)
mrg32k3aM1Seq:
        /* <DEDUP_REMOVED lines=144> */
	.type		mrg32k3aM2,@object
	.size		mrg32k3aM2,(mrg32k3aM2Seq - mrg32k3aM2)
mrg32k3aM2:
        /* <DEDUP_REMOVED lines=144> */
	.type		mrg32k3aM2Seq,@object
	.size		mrg32k3aM2Seq,(precalc_xorwow_matrix - mrg32k3aM2Seq)
mrg32k3aM2Seq:
        /* <DEDUP_REMOVED lines=144> */
	.type		precalc_xorwow_matrix,@object
	.size		precalc_xorwow_matrix,(precalc_xorwow_offset_matrix - precalc_xorwow_matrix)
precalc_xorwow_matrix:
        /* <DEDUP_REMOVED lines=6400> */
	.type		precalc_xorwow_offset_matrix,@object
	.size		precalc_xorwow_offset_matrix,(.L_1 - precalc_xorwow_offset_matrix)
precalc_xorwow_offset_matrix:
        /* <DEDUP_REMOVED lines=6400> */
.L_1:


//--------------------- .nv.shared.reserved.0     --------------------------
	.section	.nv.shared.reserved.0,"aw",@nobits
	.weak		__nv_reservedSMEM_offset_0_alias
	.size		__nv_reservedSMEM_offset_0_alias, 0, 64
	.other		__nv_reservedSMEM_offset_0_alias,@"STO_CUDA_RESERVED_SHARED STV_DEFAULT"
__nv_reservedSMEM_offset_0_alias:
	.zero		0
	.zero		64


//--------------------- .nv.constant0._Z12randomSelectPi --------------------------
	.section	.nv.constant0._Z12randomSelectPi,"a",@progbits
	.sectionflags	@""
	.align	4
.nv.constant0._Z12randomSelectPi:
	.zero		904


//--------------------- SYMBOLS --------------------------

	.type		.nv.reservedSmem.offset0,@object
	.size		.nv.reservedSmem.offset0,0x4
